//
// Generated by NVIDIA NVVM Compiler
//
// Compiler Build ID: CL-36424714
// Cuda compilation tools, release 13.0, V13.0.88
// Based on NVVM 20.0.0
//

.version 9.0
.target sm_100
.address_size 64

	// .globl	_Z5helloPiS_S_

.visible .entry _Z5helloPiS_S_(
	.param .u64 .ptr .align 1 _Z5helloPiS_S__param_0,
	.param .u64 .ptr .align 1 _Z5helloPiS_S__param_1,
	.param .u64 .ptr .align 1 _Z5helloPiS_S__param_2
)
{
	.reg .b32 	%r<5>;
	.reg .b64 	%rd<11>;

	ld.param.u64 	%rd1, [_Z5helloPiS_S__param_0];
	ld.param.u64 	%rd2, [_Z5helloPiS_S__param_1];
	ld.param.u64 	%rd3, [_Z5helloPiS_S__param_2];
	cvta.to.global.u64 	%rd4, %rd3;
	cvta.to.global.u64 	%rd5, %rd2;
	cvta.to.global.u64 	%rd6, %rd1;
	mov.u32 	%r1, %tid.x;
	mul.wide.u32 	%rd7, %r1, 4;
	add.s64 	%rd8, %rd6, %rd7;
	ld.global.u32 	%r2, [%rd8];
	add.s64 	%rd9, %rd5, %rd7;
	ld.global.u32 	%r3, [%rd9];
	add.s32 	%r4, %r3, %r2;
	add.s64 	%rd10, %rd4, %rd7;
	st.global.u32 	[%rd10], %r4;
	ret;

}


// ===== COMPILED SASS (sm_100) =====

	.target	sm_100

	.elftype	@"ET_EXEC"


//--------------------- .note.nv.tkinfo           --------------------------
	.section	.note.nv.tkinfo,"",@"SHT_NOTE"
	.sectionflags	@"SHF_NOTE_NV_TKINFO"
	.tkinfo
        /*0018*/ 	.word	0x00000002
        /*0030*/ 	.string	""
        /*0030*/ 	.string	"ptxas"
        /*0030*/ 	.string	"Cuda compilation tools, release 13.0, V13.0.88"
        /*0030*/ 	.string	"Build cuda_13.0.r13.0/compiler.36424714_0"
        /*0030*/ 	.string	"-arch sm_100 -m 64 "



//--------------------- .note.nv.cuinfo           --------------------------
	.section	.note.nv.cuinfo,"",@"SHT_NOTE"
	.sectionflags	@"SHF_NOTE_NV_CUINFO"
        /*0018*/ 	.short	0x0002
        /*001a*/ 	.short	0x0064
        /*001c*/ 	.short	0x0082
	.zero		2


//--------------------- .nv.info                  --------------------------
	.section	.nv.info,"",@"SHT_CUDA_INFO"
	.align	4


	//----- nvinfo : EIATTR_REGCOUNT
	.align		4
        /*0000*/ 	.byte	0x04, 0x2f
        /*0002*/ 	.short	(.L_1 - .L_0)
	.align		4
.L_0:
        /*0004*/ 	.word	index@(_Z5helloPiS_S_)
        /*0008*/ 	.word	0x0000000c


	//----- nvinfo : EIATTR_FRAME_SIZE
	.align		4
.L_1:
        /*000c*/ 	.byte	0x04, 0x11
        /*000e*/ 	.short	(.L_3 - .L_2)
	.align		4
.L_2:
        /*0010*/ 	.word	index@(_Z5helloPiS_S_)
        /*0014*/ 	.word	0x00000000


	//----- nvinfo : EIATTR_MIN_STACK_SIZE
	.align		4
.L_3:
        /*0018*/ 	.byte	0x04, 0x12
        /*001a*/ 	.short	(.L_5 - .L_4)
	.align		4
.L_4:
        /*001c*/ 	.word	index@(_Z5helloPiS_S_)
        /*0020*/ 	.word	0x00000000
.L_5:


//--------------------- .nv.compat                --------------------------
	.section	.nv.compat,"",@"SHT_CUDA_COMPAT_INFO"
	.align	4
        /*0000*/ 	.byte	0x02, 0x09, 0x00, 0x00, 0x02, 0x02, 0x01, 0x00, 0x02, 0x05, 0x05, 0x00, 0x03, 0x07, 0x01, 0x01
        /*0010*/ 	.byte	0x02, 0x03, 0x00, 0x00, 0x02, 0x06, 0x01, 0x00, 0x04, 0x0b, 0x08, 0x00, 0x09, 0x00, 0x00, 0x00
        /*0020*/ 	.byte	0x00, 0x00, 0x00, 0x00


//--------------------- .nv.info._Z5helloPiS_S_   --------------------------
	.section	.nv.info._Z5helloPiS_S_,"",@"SHT_CUDA_INFO"
	.sectionflags	@""
	.align	4


	//----- nvinfo : EIATTR_CUDA_API_VERSION
	.align		4
        /*0000*/ 	.byte	0x04, 0x37
        /*0002*/ 	.short	(.L_7 - .L_6)
.L_6:
        /*0004*/ 	.word	0x00000082


	//----- nvinfo : EIATTR_KPARAM_INFO
	.align		4
.L_7:
        /*0008*/ 	.byte	0x04, 0x17
        /*000a*/ 	.short	(.L_9 - .L_8)
.L_8:
        /*000c*/ 	.word	0x00000000
        /*0010*/ 	.short	0x0002
        /*0012*/ 	.short	0x0010
        /*0014*/ 	.byte	0x00, 0xf5, 0x21, 0x00


	//----- nvinfo : EIATTR_KPARAM_INFO
	.align		4
.L_9:
        /*0018*/ 	.byte	0x04, 0x17
        /*001a*/ 	.short	(.L_11 - .L_10)
.L_10:
        /*001c*/ 	.word	0x00000000
        /*0020*/ 	.short	0x0001
        /*0022*/ 	.short	0x0008
        /*0024*/ 	.byte	0x00, 0xf5, 0x21, 0x00


	//----- nvinfo : EIATTR_KPARAM_INFO
	.align		4
.L_11:
        /*0028*/ 	.byte	0x04, 0x17
        /*002a*/ 	.short	(.L_13 - .L_12)
.L_12:
        /*002c*/ 	.word	0x00000000
        /*0030*/ 	.short	0x0000
        /*0032*/ 	.short	0x0000
        /*0034*/ 	.byte	0x00, 0xf5, 0x21, 0x00


	//----- nvinfo : EIATTR_SPARSE_MMA_MASK
	.align		4
.L_13:
        /*0038*/ 	.byte	0x03, 0x50
        /*003a*/ 	.short	0x0000


	//----- nvinfo : EIATTR_MAXREG_COUNT
	.align		4
        /*003c*/ 	.byte	0x03, 0x1b
        /*003e*/ 	.short	0x00ff


	//----- nvinfo : EIATTR_MERCURY_ISA_VERSION
	.align		4
        /*0040*/ 	.byte	0x03, 0x5f
        /*0042*/ 	.short	0x0101


	//----- nvinfo : EIATTR_VRC_CTA_INIT_COUNT
	.align		4
        /*0044*/ 	.byte	0x02, 0x4a
	.zero		1
	.zero		1


	//----- nvinfo : EIATTR_EXIT_INSTR_OFFSETS
	.align		4
        /*0048*/ 	.byte	0x04, 0x1c
        /*004a*/ 	.short	(.L_15 - .L_14)


	//   ....[0]....
.L_14:
        /*004c*/ 	.word	0x000000d0


	//----- nvinfo : EIATTR_CBANK_PARAM_SIZE
	.align		4
.L_15:
        /*0050*/ 	.byte	0x03, 0x19
        /*0052*/ 	.short	0x0018


	//----- nvinfo : EIATTR_PARAM_CBANK
	.align		4
        /*0054*/ 	.byte	0x04, 0x0a
        /*0056*/ 	.short	(.L_17 - .L_16)
	.align		4
.L_16:
        /*0058*/ 	.word	index@(.nv.constant0._Z5helloPiS_S_)
        /*005c*/ 	.short	0x0380
        /*005e*/ 	.short	0x0018


	//----- nvinfo : EIATTR_SW_WAR
	.align		4
.L_17:
        /*0060*/ 	.byte	0x04, 0x36
        /*0062*/ 	.short	(.L_19 - .L_18)
.L_18:
        /*0064*/ 	.word	0x00000008
.L_19:


//--------------------- .nv.callgraph             --------------------------
	.section	.nv.callgraph,"",@"SHT_CUDA_CALLGRAPH"
	.align	4
	.sectionentsize	8
	.align		4
        /*0000*/ 	.word	0x00000000
	.align		4
        /*0004*/ 	.word	0xffffffff
	.align		4
        /*0008*/ 	.word	0x00000000
	.align		4
        /*000c*/ 	.word	0xfffffffe
	.align		4
        /*0010*/ 	.word	0x00000000
	.align		4
        /*0014*/ 	.word	0xfffffffd
	.align		4
        /*0018*/ 	.word	0x00000000
	.align		4
        /*001c*/ 	.word	0xfffffffc


//--------------------- .text._Z5helloPiS_S_      --------------------------
	.section	.text._Z5helloPiS_S_,"ax",@progbits
	.align	128
        .global         _Z5helloPiS_S_
        .type           _Z5helloPiS_S_,@function
        .size           _Z5helloPiS_S_,(.L_x_1 - _Z5helloPiS_S_)
        .other          _Z5helloPiS_S_,@"STO_CUDA_ENTRY STV_DEFAULT"
_Z5helloPiS_S_:
.text._Z5helloPiS_S_:
[----:B------:R-:W-:Y:S01]  /*0000*/  LDC R1, c[0x0][0x37c] ;  /* 0x0000df00ff017b82 */ /* 0x000fe20000000800 */
[----:B------:R-:W0:Y:S07]  /*0010*/  S2R R9, SR_TID.X ;  /* 0x0000000000097919 */ /* 0x000e2e0000002100 */
[----:B------:R-:W0:Y:S01]  /*0020*/  LDC.64 R2, c[0x0][0x380] ;  /* 0x0000e000ff027b82 */ /* 0x000e220000000a00 */
[----:B------:R-:W1:Y:S07]  /*0030*/  LDCU.64 UR4, c[0x0][0x358] ;  /* 0x00006b00ff0477ac */ /* 0x000e6e0008000a00 */
[----:B------:R-:W2:Y:S08]  /*0040*/  LDC.64 R4, c[0x0][0x388] ;  /* 0x0000e200ff047b82 */ /* 0x000eb00000000a00 */
[----:B------:R-:W3:Y:S01]  /*0050*/  LDC.64 R6, c[0x0][0x390] ;  /* 0x0000e400ff067b82 */ /* 0x000ee20000000a00 */
[----:B0-----:R-:W-:-:S04]  /*0060*/  IMAD.WIDE.U32 R2, R9, 0x4, R2 ;  /* 0x0000000409027825 */ /* 0x001fc800078e0002 */
[C---:B--2---:R-:W-:Y:S02]  /*0070*/  IMAD.WIDE.U32 R4, R9.reuse, 0x4, R4 ;  /* 0x0000000409047825 */ /* 0x044fe400078e0004 */
[----:B-1----:R-:W2:Y:S04]  /*0080*/  LDG.E R2, desc[UR4][R2.64] ;  /* 0x0000000402027981 */ /* 0x002ea8000c1e1900 */
[----:B------:R-:W2:Y:S01]  /*0090*/  LDG.E R5, desc[UR4][R4.64] ;  /* 0x0000000404057981 */ /* 0x000ea2000c1e1900 */
[----:B---3--:R-:W-:Y:S01]  /*00a0*/  IMAD.WIDE.U32 R6, R9, 0x4, R6 ;  /* 0x0000000409067825 */ /* 0x008fe200078e0006 */
[----:B--2---:R-:W-:-:S05]  /*00b0*/  IADD3 R9, PT, PT, R2, R5, RZ ;  /* 0x0000000502097210 */ /* 0x004fca0007ffe0ff */
[----:B------:R-:W-:Y:S01]  /*00c0*/  STG.E desc[UR4][R6.64], R9 ;  /* 0x0000000906007986 */ /* 0x000fe2000c101904 */
[----:B------:R-:W-:Y:S05]  /*00d0*/  EXIT ;  /* 0x000000000000794d */ /* 0x000fea0003800000 */
.L_x_0:
[----:B------:R-:W-:-:S00]  /*00e0*/  BRA `(.L_x_0) ;  /* 0xfffffffc00fc7947 */ /* 0x000fc0000383ffff */
[----:B------:R-:W-:-:S00]  /*00f0*/  NOP ;  /* 0x0000000000007918 */ /* 0x000fc00000000000 */
        /* <DEDUP_REMOVED lines=8> */
.L_x_1:


//--------------------- .nv.shared.reserved.0     --------------------------
	.section	.nv.shared.reserved.0,"aw",@nobits
	.weak		__nv_reservedSMEM_offset_0_alias
	.size		__nv_reservedSMEM_offset_0_alias, 0, 64
	.other		__nv_reservedSMEM_offset_0_alias,@"STO_CUDA_RESERVED_SHARED STV_DEFAULT"
__nv_reservedSMEM_offset_0_alias:
	.zero		0
	.zero		64


//--------------------- .nv.constant0._Z5helloPiS_S_ --------------------------
	.section	.nv.constant0._Z5helloPiS_S_,"a",@progbits
	.sectionflags	@""
	.align	4
.nv.constant0._Z5helloPiS_S_:
	.zero		920


//--------------------- SYMBOLS --------------------------

	.type		.nv.reservedSmem.offset0,@object
	.size		.nv.reservedSmem.offset0,0x4
